	.headerflags	@"EF_CUDA_TEXMODE_UNIFIED EF_CUDA_64BIT_ADDRESS EF_CUDA_ACCELERATORS EF_CUDA_SM90 EF_CUDA_VIRTUAL_SM(EF_CUDA_SM90)"
	.elftype	@"ET_EXEC"


//--------------------- .nv.info                  --------------------------
	.section	.nv.info,"",@"SHT_CUDA_INFO"
	.align	4


	//----- nvinfo : EIATTR_REGCOUNT
	.align		4
        /*0000*/ 	.byte	0x04, 0x2f
        /*0002*/ 	.short	(.L_3 - .L_2)
	.align		4
.L_2:
        /*0004*/ 	.word	index@(triton_poi_fused__native_batch_norm_legit_no_training_add_convolution_relu_threshold_backward_6)
        /*0008*/ 	.word	0x00000020


	//----- nvinfo : EIATTR_MIN_STACK_SIZE
	.align		4
.L_3:
        /*000c*/ 	.byte	0x04, 0x12
        /*000e*/ 	.short	(.L_5 - .L_4)
	.align		4
.L_4:
        /*0010*/ 	.word	index@(triton_poi_fused__native_batch_norm_legit_no_training_add_convolution_relu_threshold_backward_6)
        /*0014*/ 	.word	0x00000000


	//----- nvinfo : EIATTR_FRAME_SIZE
	.align		4
.L_5:
        /*0018*/ 	.byte	0x04, 0x11
        /*001a*/ 	.short	(.L_7 - .L_6)
	.align		4
.L_6:
        /*001c*/ 	.word	index@(triton_poi_fused__native_batch_norm_legit_no_training_add_convolution_relu_threshold_backward_6)
        /*0020*/ 	.word	0x00000000


	//----- nvinfo : EIATTR_MIN_STACK_SIZE
	.align		4
.L_7:
        /*0024*/ 	.byte	0x04, 0x12
        /*0026*/ 	.short	(.L_9 - .L_8)
	.align		4
.L_8:
        /*0028*/ 	.word	index@(triton_poi_fused__native_batch_norm_legit_no_training_add_convolution_relu_threshold_backward_6)
        /*002c*/ 	.word	0x00000000
.L_9:


//--------------------- .nv.info.triton_poi_fused__native_batch_norm_legit_no_training_add_convolution_relu_threshold_backward_6 --------------------------
	.section	.nv.info.triton_poi_fused__native_batch_norm_legit_no_training_add_convolution_relu_threshold_backward_6,"",@"SHT_CUDA_INFO"
	.sectionflags	@""
	.align	4


	//----- nvinfo : EIATTR_CUDA_API_VERSION
	.align		4
        /*0000*/ 	.byte	0x04, 0x37
        /*0002*/ 	.short	(.L_11 - .L_10)
.L_10:
        /*0004*/ 	.word	0x0000007c


	//----- nvinfo : EIATTR_KPARAM_INFO
	.align		4
.L_11:
        /*0008*/ 	.byte	0x04, 0x17
        /*000a*/ 	.short	(.L_13 - .L_12)
.L_12:
        /*000c*/ 	.word	0x00000000
        /*0010*/ 	.short	0x000d
        /*0012*/ 	.short	0x0068
        /*0014*/ 	.byte	0x00, 0xf0, 0x11, 0x00


	//----- nvinfo : EIATTR_KPARAM_INFO
	.align		4
.L_13:
        /*0018*/ 	.byte	0x04, 0x17
        /*001a*/ 	.short	(.L_15 - .L_14)
.L_14:
        /*001c*/ 	.word	0x00000000
        /*0020*/ 	.short	0x000c
        /*0022*/ 	.short	0x0060
        /*0024*/ 	.byte	0x00, 0xf4, 0x21, 0x00


	//----- nvinfo : EIATTR_KPARAM_INFO
	.align		4
.L_15:
        /*0028*/ 	.byte	0x04, 0x17
        /*002a*/ 	.short	(.L_17 - .L_16)
.L_16:
        /*002c*/ 	.word	0x00000000
        /*0030*/ 	.short	0x000b
        /*0032*/ 	.short	0x0058
        /*0034*/ 	.byte	0x00, 0xf4, 0x21, 0x00


	//----- nvinfo : EIATTR_KPARAM_INFO
	.align		4
.L_17:
        /*0038*/ 	.byte	0x04, 0x17
        /*003a*/ 	.short	(.L_19 - .L_18)
.L_18:
        /*003c*/ 	.word	0x00000000
        /*0040*/ 	.short	0x000a
        /*0042*/ 	.short	0x0050
        /*0044*/ 	.byte	0x00, 0xf4, 0x21, 0x00


	//----- nvinfo : EIATTR_KPARAM_INFO
	.align		4
.L_19:
        /*0048*/ 	.byte	0x04, 0x17
        /*004a*/ 	.short	(.L_21 - .L_20)
.L_20:
        /*004c*/ 	.word	0x00000000
        /*0050*/ 	.short	0x0009
        /*0052*/ 	.short	0x0048
        /*0054*/ 	.byte	0x00, 0xf4, 0x21, 0x00


	//----- nvinfo : EIATTR_KPARAM_INFO
	.align		4
.L_21:
        /*0058*/ 	.byte	0x04, 0x17
        /*005a*/ 	.short	(.L_23 - .L_22)
.L_22:
        /*005c*/ 	.word	0x00000000
        /*0060*/ 	.short	0x0008
        /*0062*/ 	.short	0x0040
        /*0064*/ 	.byte	0x00, 0xf4, 0x21, 0x00


	//----- nvinfo : EIATTR_KPARAM_INFO
	.align		4
.L_23:
        /*0068*/ 	.byte	0x04, 0x17
        /*006a*/ 	.short	(.L_25 - .L_24)
.L_24:
        /*006c*/ 	.word	0x00000000
        /*0070*/ 	.short	0x0007
        /*0072*/ 	.short	0x0038
        /*0074*/ 	.byte	0x00, 0xf4, 0x21, 0x00


	//----- nvinfo : EIATTR_KPARAM_INFO
	.align		4
.L_25:
        /*0078*/ 	.byte	0x04, 0x17
        /*007a*/ 	.short	(.L_27 - .L_26)
.L_26:
        /*007c*/ 	.word	0x00000000
        /*0080*/ 	.short	0x0006
        /*0082*/ 	.short	0x0030
        /*0084*/ 	.byte	0x00, 0xf4, 0x21, 0x00


	//----- nvinfo : EIATTR_KPARAM_INFO
	.align		4
.L_27:
        /*0088*/ 	.byte	0x04, 0x17
        /*008a*/ 	.short	(.L_29 - .L_28)
.L_28:
        /*008c*/ 	.word	0x00000000
        /*0090*/ 	.short	0x0005
        /*0092*/ 	.short	0x0028
        /*0094*/ 	.byte	0x00, 0xf4, 0x21, 0x00


	//----- nvinfo : EIATTR_KPARAM_INFO
	.align		4
.L_29:
        /*0098*/ 	.byte	0x04, 0x17
        /*009a*/ 	.short	(.L_31 - .L_30)
.L_30:
        /*009c*/ 	.word	0x00000000
        /*00a0*/ 	.short	0x0004
        /*00a2*/ 	.short	0x0020
        /*00a4*/ 	.byte	0x00, 0xf4, 0x21, 0x00


	//----- nvinfo : EIATTR_KPARAM_INFO
	.align		4
.L_31:
        /*00a8*/ 	.byte	0x04, 0x17
        /*00aa*/ 	.short	(.L_33 - .L_32)
.L_32:
        /*00ac*/ 	.word	0x00000000
        /*00b0*/ 	.short	0x0003
        /*00b2*/ 	.short	0x0018
        /*00b4*/ 	.byte	0x00, 0xf4, 0x21, 0x00


	//----- nvinfo : EIATTR_KPARAM_INFO
	.align		4
.L_33:
        /*00b8*/ 	.byte	0x04, 0x17
        /*00ba*/ 	.short	(.L_35 - .L_34)
.L_34:
        /*00bc*/ 	.word	0x00000000
        /*00c0*/ 	.short	0x0002
        /*00c2*/ 	.short	0x0010
        /*00c4*/ 	.byte	0x00, 0xf4, 0x21, 0x00


	//----- nvinfo : EIATTR_KPARAM_INFO
	.align		4
.L_35:
        /*00c8*/ 	.byte	0x04, 0x17
        /*00ca*/ 	.short	(.L_37 - .L_36)
.L_36:
        /*00cc*/ 	.word	0x00000000
        /*00d0*/ 	.short	0x0001
        /*00d2*/ 	.short	0x0008
        /*00d4*/ 	.byte	0x00, 0xf4, 0x21, 0x00


	//----- nvinfo : EIATTR_KPARAM_INFO
	.align		4
.L_37:
        /*00d8*/ 	.byte	0x04, 0x17
        /*00da*/ 	.short	(.L_39 - .L_38)
.L_38:
        /*00dc*/ 	.word	0x00000000
        /*00e0*/ 	.short	0x0000
        /*00e2*/ 	.short	0x0000
        /*00e4*/ 	.byte	0x00, 0xf4, 0x21, 0x00


	//----- nvinfo : EIATTR_SPARSE_MMA_MASK
	.align		4
.L_39:
        /*00e8*/ 	.byte	0x03, 0x50
        /*00ea*/ 	.short	0x0000


	//----- nvinfo : EIATTR_MAXREG_COUNT
	.align		4
        /*00ec*/ 	.byte	0x03, 0x1b
        /*00ee*/ 	.short	0x00ff


	//----- nvinfo : EIATTR_EXIT_INSTR_OFFSETS
	.align		4
        /*00f0*/ 	.byte	0x04, 0x1c
        /*00f2*/ 	.short	(.L_41 - .L_40)


	//   ....[0]....
.L_40:
        /*00f4*/ 	.word	0x00000750


	//   ....[1]....
        /*00f8*/ 	.word	0x00000770


	//----- nvinfo : EIATTR_REQNTID
	.align		4
.L_41:
        /*00fc*/ 	.byte	0x04, 0x10
        /*00fe*/ 	.short	(.L_43 - .L_42)
.L_42:
        /*0100*/ 	.word	0x00000080
        /*0104*/ 	.word	0x00000001
        /*0108*/ 	.word	0x00000001


	//----- nvinfo : EIATTR_CBANK_PARAM_SIZE
	.align		4
.L_43:
        /*010c*/ 	.byte	0x03, 0x19
        /*010e*/ 	.short	0x006c


	//----- nvinfo : EIATTR_PARAM_CBANK
	.align		4
        /*0110*/ 	.byte	0x04, 0x0a
        /*0112*/ 	.short	(.L_45 - .L_44)
	.align		4
.L_44:
        /*0114*/ 	.word	index@(.nv.constant0.triton_poi_fused__native_batch_norm_legit_no_training_add_convolution_relu_threshold_backward_6)
        /*0118*/ 	.short	0x0210
        /*011a*/ 	.short	0x006c


	//----- nvinfo : EIATTR_SW_WAR
	.align		4
.L_45:
        /*011c*/ 	.byte	0x04, 0x36
        /*011e*/ 	.short	(.L_47 - .L_46)
.L_46:
        /*0120*/ 	.word	0x00000008
.L_47:


//--------------------- .nv.callgraph             --------------------------
	.section	.nv.callgraph,"",@"SHT_CUDA_CALLGRAPH"
	.align	4
	.sectionentsize	8
	.align		4
        /*0000*/ 	.word	0x00000000
	.align		4
        /*0004*/ 	.word	0xffffffff
	.align		4
        /*0008*/ 	.word	0x00000000
	.align		4
        /*000c*/ 	.word	0xfffffffe
	.align		4
        /*0010*/ 	.word	0x00000000
	.align		4
        /*0014*/ 	.word	0xfffffffd
	.align		4
        /*0018*/ 	.word	0x00000000
	.align		4
        /*001c*/ 	.word	0xfffffffc


//--------------------- .nv.constant4             --------------------------
	.section	.nv.constant4,"a",@progbits
	.align	8
	.align		8
.nv.constant4:
        /*0000*/ 	.dword	_$_str
	.align		8
        /*0008*/ 	.dword	_$_str_$_2


//--------------------- .text.triton_poi_fused__native_batch_norm_legit_no_training_add_convolution_relu_threshold_backward_6 --------------------------
	.section	.text.triton_poi_fused__native_batch_norm_legit_no_training_add_convolution_relu_threshold_backward_6,"ax",@progbits
	.align	128
        .global         triton_poi_fused__native_batch_norm_legit_no_training_add_convolution_relu_threshold_backward_6
        .type           triton_poi_fused__native_batch_norm_legit_no_training_add_convolution_relu_threshold_backward_6,@function
        .size           triton_poi_fused__native_batch_norm_legit_no_training_add_convolution_relu_threshold_backward_6,(.L_x_1 - triton_poi_fused__native_batch_norm_legit_no_training_add_convolution_relu_threshold_backward_6)
        .other          triton_poi_fused__native_batch_norm_legit_no_training_add_convolution_relu_threshold_backward_6,@"STO_CUDA_ENTRY STV_DEFAULT"
triton_poi_fused__native_batch_norm_legit_no_training_add_convolution_relu_threshold_backward_6:
.text.triton_poi_fused__native_batch_norm_legit_no_training_add_convolution_relu_threshold_backward_6:
[----:B------:R-:W0:Y:S01]  /*0000*/  LDC R1, c[0x0][0x28] ;  /* 0x00000a00ff017b82 */ /* 0x000e220000000800 */
[----:B------:R-:W1:Y:S07]  /*0010*/  S2R R21, SR_TID.X ;  /* 0x0000000000157919 */ /* 0x000e6e0000002100 */
[----:B------:R-:W2:Y:S01]  /*0020*/  LDC.64 R4, c[0x0][0x230] ;  /* 0x00008c00ff047b82 */ /* 0x000ea20000000a00 */
[----:B------:R-:W3:Y:S01]  /*0030*/  S2R R0, SR_CTAID.X ;  /* 0x0000000000007919 */ /* 0x000ee20000002500 */
[----:B------:R-:W-:Y:S01]  /*0040*/  HFMA2.MMA R20, -RZ, RZ, 0, 0 ;  /* 0x00000000ff147435 */ /* 0x000fe200000001ff */
[----:B------:R-:W-:Y:S01]  /*0050*/  CS2R R22, SRZ ;  /* 0x0000000000167805 */ /* 0x000fe2000001ff00 */
[----:B------:R-:W-:-:S04]  /*0060*/  ULDC.64 UR4, c[0x0][0x208] ;  /* 0x0000820000047ab9 */ /* 0x000fc80000000a00 */
[----:B------:R-:W4:Y:S08]  /*0070*/  LDC.64 R16, c[0x0][0x248] ;  /* 0x00009200ff107b82 */ /* 0x000f300000000a00 */
[----:B------:R-:W5:Y:S08]  /*0080*/  LDC.64 R18, c[0x0][0x220] ;  /* 0x00008800ff127b82 */ /* 0x000f700000000a00 */
[----:B------:R-:W4:Y:S08]  /*0090*/  LDC.64 R10, c[0x0][0x240] ;  /* 0x00009000ff0a7b82 */ /* 0x000f300000000a00 */
[----:B------:R-:W4:Y:S01]  /*00a0*/  LDC.64 R12, c[0x0][0x260] ;  /* 0x00009800ff0c7b82 */ /* 0x000f220000000a00 */
[----:B-1----:R-:W-:-:S07]  /*00b0*/  LOP3.LUT R21, R21, 0x7f, RZ, 0xc0, !PT ;  /* 0x0000007f15157812 */ /* 0x002fce00078ec0ff */
[----:B------:R-:W1:Y:S01]  /*00c0*/  LDC.64 R14, c[0x0][0x268] ;  /* 0x00009a00ff0e7b82 */ /* 0x000e620000000a00 */
[----:B---3--:R-:W-:Y:S01]  /*00d0*/  SHF.R.S32.HI R2, RZ, 0x18, R0 ;  /* 0x00000018ff027819 */ /* 0x008fe20000011400 */
[----:B------:R-:W-:Y:S01]  /*00e0*/  IMAD R21, R0, 0x80, R21 ;  /* 0x0000008000157824 */ /* 0x000fe200078e0215 */
[----:B------:R-:W-:Y:S01]  /*00f0*/  MOV R24, RZ ;  /* 0x000000ff00187202 */ /* 0x000fe20000000f00 */
[----:B------:R-:W-:Y:S01]  /*0100*/  IMAD.MOV.U32 R29, RZ, RZ, RZ ;  /* 0x000000ffff1d7224 */ /* 0x000fe200078e00ff */
[----:B------:R-:W-:Y:S01]  /*0110*/  SGXT R0, R2, 0x1 ;  /* 0x000000010200781a */ /* 0x000fe20000000200 */
[----:B------:R-:W-:Y:S01]  /*0120*/  ULDC.64 UR6, c[0x0][0x270] ;  /* 0x00009c0000067ab9 */ /* 0x000fe20000000a00 */
[----:B------:R-:W-:Y:S01]  /*0130*/  SHF.R.S32.HI R6, RZ, 0x1f, R21 ;  /* 0x0000001fff067819 */ /* 0x000fe20000011415 */
[----:B------:R-:W3:Y:S01]  /*0140*/  LDC.64 R2, c[0x0][0x258] ;  /* 0x00009600ff027b82 */ /* 0x000ee20000000a00 */
[-C--:B------:R-:W-:Y:S02]  /*0150*/  LEA.HI R0, R0, R21.reuse, RZ, 0x6 ;  /* 0x0000001500007211 */ /* 0x080fe400078f30ff */
[----:B------:R-:W-:-:S02]  /*0160*/  LEA.HI R6, R6, R21, RZ, 0x3 ;  /* 0x0000001506067211 */ /* 0x000fc400078f18ff */
[----:B------:R-:W-:Y:S02]  /*0170*/  SHF.R.S32.HI R25, RZ, 0x6, R0 ;  /* 0x00000006ff197819 */ /* 0x000fe40000011400 */
[----:B------:R-:W-:Y:S02]  /*0180*/  SHF.R.S32.HI R9, RZ, 0x3, R6 ;  /* 0x00000003ff097819 */ /* 0x000fe40000011406 */
[----:B------:R-:W-:Y:S02]  /*0190*/  LEA.HI R7, R25, R25, RZ, 0x2 ;  /* 0x0000001919077211 */ /* 0x000fe400078f10ff */
[----:B------:R-:W-:Y:S02]  /*01a0*/  ISETP.GE.AND P0, PT, R21, 0x400, PT ;  /* 0x000004001500780c */ /* 0x000fe40003f06270 */
[----:B------:R-:W-:Y:S02]  /*01b0*/  LOP3.LUT R8, R7, 0xfffffffc, RZ, 0xc0, !PT ;  /* 0xfffffffc07087812 */ /* 0x000fe400078ec0ff */
[----:B------:R-:W-:-:S03]  /*01c0*/  LEA.HI R7, R9, R9, RZ, 0x3 ;  /* 0x0000000909077211 */ /* 0x000fc600078f18ff */
[----:B------:R-:W-:Y:S01]  /*01d0*/  IMAD.IADD R25, R25, 0x1, -R8 ;  /* 0x0000000119197824 */ /* 0x000fe200078e0a08 */
[----:B------:R-:W-:-:S03]  /*01e0*/  LOP3.LUT R8, R7, 0xfff8, RZ, 0xc0, !PT ;  /* 0x0000fff807087812 */ /* 0x000fc600078ec0ff */
[----:B--2---:R-:W-:-:S04]  /*01f0*/  IMAD.WIDE R4, R25, 0x4, R4 ;  /* 0x0000000419047825 */ /* 0x004fc800078e0204 */
[----:B------:R-:W-:Y:S01]  /*0200*/  IMAD.IADD R8, R9, 0x1, -R8 ;  /* 0x0000000109087824 */ /* 0x000fe200078e0a08 */
[----:B------:R2:W4:Y:S01]  /*0210*/  @!P0 LDG.E.EL R23, desc[UR4][R4.64] ;  /* 0x0000000404178981 */ /* 0x000522000c2e1900 */
[----:B---3--:R-:W-:-:S03]  /*0220*/  IMAD.WIDE R2, R25, 0x4, R2 ;  /* 0x0000000419027825 */ /* 0x008fc600078e0202 */
[----:B------:R-:W-:Y:S02]  /*0230*/  LOP3.LUT R7, R8, 0x80, RZ, 0xc0, !PT ;  /* 0x0000008008077812 */ /* 0x000fe400078ec0ff */
[----:B------:R3:W4:Y:S02]  /*0240*/  @!P0 LDG.E.EL R20, desc[UR4][R2.64] ;  /* 0x0000000402148981 */ /* 0x000724000c2e1900 */
[----:B------:R-:W-:-:S04]  /*0250*/  LEA.HI R7, R7, R8, RZ, 0x19 ;  /* 0x0000000807077211 */ /* 0x000fc800078fc8ff */
[C---:B------:R-:W-:Y:S02]  /*0260*/  PRMT R9, R7.reuse, 0x8880, RZ ;  /* 0x0000888007097816 */ /* 0x040fe400000000ff */
[----:B------:R-:W-:Y:S02]  /*0270*/  LOP3.LUT R7, R7, 0xfe, RZ, 0xc0, !PT ;  /* 0x000000fe07077812 */ /* 0x000fe400078ec0ff */
[----:B--2---:R-:W-:Y:S01]  /*0280*/  SHF.R.S32.HI R4, RZ, 0x1, R9 ;  /* 0x00000001ff047819 */ /* 0x004fe20000011409 */
[----:B---3--:R-:W2:Y:S02]  /*0290*/  LDC.64 R2, c[0x0][0x210] ;  /* 0x00008400ff027b82 */ /* 0x008ea40000000a00 */
[----:B------:R-:W-:Y:S01]  /*02a0*/  IMAD.MOV R5, RZ, RZ, -R7 ;  /* 0x000000ffff057224 */ /* 0x000fe200078e0a07 */
[----:B------:R-:W-:Y:S02]  /*02b0*/  LOP3.LUT R0, R0, 0xffffffc0, RZ, 0xc0, !PT ;  /* 0xffffffc000007812 */ /* 0x000fe400078ec0ff */
[----:B------:R-:W-:-:S02]  /*02c0*/  LOP3.LUT R6, R6, 0xfffffff8, RZ, 0xc0, !PT ;  /* 0xfffffff806067812 */ /* 0x000fc400078ec0ff */
[----:B------:R-:W-:Y:S02]  /*02d0*/  PRMT R5, R5, 0x7710, RZ ;  /* 0x0000771005057816 */ /* 0x000fe400000000ff */
[----:B------:R-:W-:Y:S02]  /*02e0*/  PRMT R4, R4, 0x9910, RZ ;  /* 0x0000991004047816 */ /* 0x000fe400000000ff */
[----:B------:R-:W-:Y:S01]  /*02f0*/  IADD3 R0, R0, R21, -R6 ;  /* 0x0000001500007210 */ /* 0x000fe20007ffe806 */
[----:B------:R-:W-:Y:S01]  /*0300*/  IMAD.IADD R8, R8, 0x1, R5 ;  /* 0x0000000108087824 */ /* 0x000fe200078e0205 */
[----:B------:R-:W-:Y:S01]  /*0310*/  MOV R5, R4 ;  /* 0x0000000400057202 */ /* 0x000fe20000000f00 */
[----:B------:R-:W3:Y:S04]  /*0320*/  LDC.64 R6, c[0x0][0x228] ;  /* 0x00008a00ff067b82 */ /* 0x000ee80000000a00 */
[----:B------:R-:W-:-:S04]  /*0330*/  IMAD R0, R5, 0x8, R0 ;  /* 0x0000000805007824 */ /* 0x000fc800078e0200 */
[----:B------:R-:W1:Y:S01]  /*0340*/  LDC.64 R4, c[0x0][0x250] ;  /* 0x00009400ff047b82 */ /* 0x000e620000000a00 */
[----:B------:R-:W-:-:S07]  /*0350*/  PRMT R27, R8, 0x8880, RZ ;  /* 0x00008880081b7816 */ /* 0x000fce00000000ff */
[----:B------:R-:W4:Y:S01]  /*0360*/  LDC.64 R8, c[0x0][0x238] ;  /* 0x00008e00ff087b82 */ /* 0x000f220000000a00 */
[----:B------:R-:W-:Y:S01]  /*0370*/  IMAD R27, R27, 0x20, R0 ;  /* 0x000000201b1b7824 */ /* 0x000fe200078e0200 */
[----:B------:R-:W-:Y:S01]  /*0380*/  HFMA2.MMA R0, -RZ, RZ, 0, 0 ;  /* 0x00000000ff007435 */ /* 0x000fe200000001ff */
[----:B-----5:R-:W-:-:S04]  /*0390*/  IMAD.WIDE R18, R25, 0x4, R18 ;  /* 0x0000000419127825 */ /* 0x020fc800078e0212 */
[----:B----4-:R-:W-:-:S04]  /*03a0*/  IMAD.WIDE R16, R27, 0x4, R16 ;  /* 0x000000041b107825 */ /* 0x010fc800078e0210 */
[----:B------:R-:W-:Y:S01]  /*03b0*/  IMAD.MOV.U32 R27, RZ, RZ, RZ ;  /* 0x000000ffff1b7224 */ /* 0x000fe200078e00ff */
[----:B------:R4:W5:Y:S01]  /*03c0*/  @!P0 LDG.E.EL R0, desc[UR4][R18.64] ;  /* 0x0000000412008981 */ /* 0x000962000c2e1900 */
[----:B--2---:R-:W-:-:S03]  /*03d0*/  IMAD.WIDE R2, R21, 0x4, R2 ;  /* 0x0000000415027825 */ /* 0x004fc600078e0202 */
[----:B------:R2:W5:Y:S01]  /*03e0*/  @!P0 LDG.E R22, desc[UR4][R16.64] ;  /* 0x0000000410168981 */ /* 0x000562000c1e1900 */
[----:B01----:R-:W-:-:S03]  /*03f0*/  IMAD.WIDE R4, R25, 0x4, R4 ;  /* 0x0000000419047825 */ /* 0x003fc600078e0204 */
[----:B------:R-:W5:Y:S01]  /*0400*/  @!P0 LDG.E R27, desc[UR4][R2.64] ;  /* 0x00000004021b8981 */ /* 0x000f62000c1e1900 */
[C---:B---3--:R-:W-:Y:S01]  /*0410*/  IMAD.WIDE R6, R25.reuse, 0x4, R6 ;  /* 0x0000000419067825 */ /* 0x048fe200078e0206 */
[----:B----4-:R-:W-:Y:S02]  /*0420*/  CS2R R18, SRZ ;  /* 0x0000000000127805 */ /* 0x010fe4000001ff00 */
[----:B------:R0:W3:Y:S01]  /*0430*/  @!P0 LDG.E.EL R29, desc[UR4][R4.64] ;  /* 0x00000004041d8981 */ /* 0x0000e2000c2e1900 */
[C---:B------:R-:W-:Y:S01]  /*0440*/  IMAD.WIDE R8, R25.reuse, 0x4, R8 ;  /* 0x0000000419087825 */ /* 0x040fe200078e0208 */
[----:B--2---:R-:W-:Y:S02]  /*0450*/  CS2R R16, SRZ ;  /* 0x0000000000107805 */ /* 0x004fe4000001ff00 */
[----:B------:R-:W2:Y:S01]  /*0460*/  @!P0 LDG.E.EL R24, desc[UR4][R6.64] ;  /* 0x0000000406188981 */ /* 0x000ea2000c2e1900 */
[----:B------:R-:W-:-:S03]  /*0470*/  IMAD.WIDE R10, R25, 0x4, R10 ;  /* 0x00000004190a7825 */ /* 0x000fc600078e020a */
[----:B------:R1:W4:Y:S01]  /*0480*/  @!P0 LDG.E.EL R18, desc[UR4][R8.64] ;  /* 0x0000000408128981 */ /* 0x000322000c2e1900 */
[C---:B------:R-:W-:Y:S01]  /*0490*/  IMAD.WIDE R12, R25.reuse, 0x4, R12 ;  /* 0x00000004190c7825 */ /* 0x040fe200078e020c */
[----:B0-----:R-:W0:Y:S02]  /*04a0*/  LDC.64 R4, c[0x0][0x218] ;  /* 0x00008600ff047b82 */ /* 0x001e240000000a00 */
[----:B------:R-:W4:Y:S01]  /*04b0*/  @!P0 LDG.E.EL R17, desc[UR4][R10.64] ;  /* 0x000000040a118981 */ /* 0x000f22000c2e1900 */
[----:B------:R-:W-:-:S03]  /*04c0*/  IMAD.WIDE R14, R25, 0x4, R14 ;  /* 0x00000004190e7825 */ /* 0x000fc600078e020e */
[----:B------:R-:W4:Y:S04]  /*04d0*/  @!P0 LDG.E.EL R19, desc[UR4][R12.64] ;  /* 0x000000040c138981 */ /* 0x000f28000c2e1900 */
[----:B------:R-:W4:Y:S01]  /*04e0*/  @!P0 LDG.E.EL R16, desc[UR4][R14.64] ;  /* 0x000000040e108981 */ /* 0x000f22000c2e1900 */
[----:B-1----:R-:W-:Y:S02]  /*04f0*/  IMAD.MOV.U32 R8, RZ, RZ, 0x3e800000 ;  /* 0x3e800000ff087424 */ /* 0x002fe400078e00ff */
[----:B0-----:R-:W-:-:S04]  /*0500*/  IMAD.WIDE R4, R21, 0x4, R4 ;  /* 0x0000000415047825 */ /* 0x001fc800078e0204 */
[----:B------:R-:W-:Y:S01]  /*0510*/  FADD R23, R23, 9.9999997473787516356e-06 ;  /* 0x3727c5ac17177421 */ /* 0x000fe20000000000 */
[----:B------:R-:W-:-:S03]  /*0520*/  FADD R20, R20, 9.9999997473787516356e-06 ;  /* 0x3727c5ac14147421 */ /* 0x000fc60000000000 */
[----:B------:R-:W0:Y:S08]  /*0530*/  MUFU.SQRT R6, R23 ;  /* 0x0000001700067308 */ /* 0x000e300000002000 */
[----:B------:R-:W1:Y:S01]  /*0540*/  MUFU.SQRT R25, R20 ;  /* 0x0000001400197308 */ /* 0x000e620000002000 */
[C---:B0-----:R-:W-:Y:S02]  /*0550*/  FSETP.GT.AND P1, PT, R6.reuse, 8.50705917302346158658e+37, PT ;  /* 0x7e8000000600780b */ /* 0x041fe40003f24000 */
[----:B------:R-:W-:-:S02]  /*0560*/  FSETP.GEU.AND P3, PT, R6, 1.175494350822287508e-38, PT ;  /* 0x008000000600780b */ /* 0x000fc40003f6e000 */
[C---:B-1----:R-:W-:Y:S02]  /*0570*/  FSETP.GT.AND P2, PT, R25.reuse, 8.50705917302346158658e+37, PT ;  /* 0x7e8000001900780b */ /* 0x042fe40003f44000 */
[----:B------:R-:W-:-:S07]  /*0580*/  FSETP.GEU.AND P4, PT, R25, 1.175494350822287508e-38, PT ;  /* 0x008000001900780b */ /* 0x000fce0003f8e000 */
[----:B------:R-:W-:-:S04]  /*0590*/  @P1 FMUL R6, R6, 0.25 ;  /* 0x3e80000006061820 */ /* 0x000fc80000400000 */
[----:B------:R-:W-:Y:S01]  /*05a0*/  @!P3 FMUL R6, R6, 16777216 ;  /* 0x4b8000000606b820 */ /* 0x000fe20000400000 */
[----:B------:R-:W-:-:S04]  /*05b0*/  @P2 FMUL R25, R25, 0.25 ;  /* 0x3e80000019192820 */ /* 0x000fc80000400000 */
[----:B------:R-:W-:Y:S01]  /*05c0*/  @!P4 FMUL R25, R25, 16777216 ;  /* 0x4b8000001919c820 */ /* 0x000fe20000400000 */
[----:B------:R-:W0:Y:S01]  /*05d0*/  MUFU.RCP R6, R6 ;  /* 0x0000000600067308 */ /* 0x000e220000001000 */
[----:B------:R-:W-:-:S07]  /*05e0*/  FSEL R7, R8, 1, P1 ;  /* 0x3f80000008077808 */ /* 0x000fce0000800000 */
[----:B------:R-:W1:Y:S01]  /*05f0*/  MUFU.RCP R25, R25 ;  /* 0x0000001900197308 */ /* 0x000e620000001000 */
[----:B------:R-:W-:Y:S01]  /*0600*/  FSEL R8, R8, 1, P2 ;  /* 0x3f80000008087808 */ /* 0x000fe20001000000 */
[----:B------:R-:W-:-:S04]  /*0610*/  @!P3 FMUL R7, R7, 16777216 ;  /* 0x4b8000000707b820 */ /* 0x000fc80000400000 */
[----:B------:R-:W-:Y:S01]  /*0620*/  @!P4 FMUL R8, R8, 16777216 ;  /* 0x4b8000000808c820 */ /* 0x000fe20000400000 */
[----:B0-----:R-:W-:Y:S01]  /*0630*/  FMUL R7, R6, R7 ;  /* 0x0000000706077220 */ /* 0x001fe20000400000 */
[----:B-----5:R-:W-:Y:S02]  /*0640*/  FADD R27, R0, R27 ;  /* 0x0000001b001b7221 */ /* 0x020fe40000000000 */
[----:B-1----:R-:W-:Y:S01]  /*0650*/  FMUL R8, R25, R8 ;  /* 0x0000000819087220 */ /* 0x002fe20000400000 */
[----:B---3--:R-:W-:Y:S01]  /*0660*/  FADD R29, -R29, R22 ;  /* 0x000000161d1d7221 */ /* 0x008fe20000000100 */
[----:B--2---:R-:W-:-:S03]  /*0670*/  FADD R24, R27, -R24 ;  /* 0x800000181b187221 */ /* 0x004fc60000000000 */
[----:B------:R-:W-:Y:S01]  /*0680*/  FMUL R29, R8, R29 ;  /* 0x0000001d081d7220 */ /* 0x000fe20000400000 */
[----:B------:R-:W-:-:S04]  /*0690*/  FMUL R24, R7, R24 ;  /* 0x0000001807187220 */ /* 0x000fc80000400000 */
[----:B----4-:R-:W-:Y:S01]  /*06a0*/  FFMA R17, R24, R18, R17 ;  /* 0x0000001218117223 */ /* 0x010fe20000000011 */
[----:B------:R-:W-:-:S04]  /*06b0*/  FFMA R16, R29, R19, R16 ;  /* 0x000000131d107223 */ /* 0x000fc80000000010 */
[----:B------:R-:W-:Y:S01]  /*06c0*/  FADD R0, R16, R17 ;  /* 0x0000001110007221 */ /* 0x000fe20000000000 */
[----:B------:R-:W-:-:S04]  /*06d0*/  FSETP.GEU.AND P1, PT, R17, -R16, PT ;  /* 0x800000101100720b */ /* 0x000fc80003f2e000 */
[----:B------:R-:W-:Y:S02]  /*06e0*/  FSEL R9, R0, RZ, P1 ;  /* 0x000000ff00097208 */ /* 0x000fe40000800000 */
[----:B------:R-:W-:Y:S01]  /*06f0*/  IADD3 R6, P1, R21, UR6, RZ ;  /* 0x0000000615067c10 */ /* 0x000fe2000ff3e0ff */
[----:B------:R0:W-:Y:S01]  /*0700*/  @!P0 STG.E desc[UR4][R2.64], R27 ;  /* 0x0000001b02008986 */ /* 0x0001e2000c101904 */
[----:B------:R-:W-:Y:S02]  /*0710*/  FSETP.GTU.AND P2, PT, R9, RZ, PT ;  /* 0x000000ff0900720b */ /* 0x000fe40003f4c000 */
[----:B------:R-:W-:Y:S01]  /*0720*/  LEA.HI.X.SX32 R7, R21, UR7, 0x1, P1 ;  /* 0x0000000715077c11 */ /* 0x000fe200088f0eff */
[----:B------:R0:W-:Y:S01]  /*0730*/  @!P0 STG.E desc[UR4][R4.64], R9 ;  /* 0x0000000904008986 */ /* 0x0001e2000c101904 */
[----:B------:R-:W-:Y:S01]  /*0740*/  SEL R11, RZ, 0x1, P2 ;  /* 0x00000001ff0b7807 */ /* 0x000fe20001000000 */
[----:B0-----:R-:W-:Y:S08]  /*0750*/  @P0 EXIT ;  /* 0x000000000000094d */ /* 0x001ff00003800000 */
[----:B------:R-:W-:Y:S01]  /*0760*/  STG.E.U8 desc[UR4][R6.64], R11 ;  /* 0x0000000b06007986 */ /* 0x000fe2000c101104 */
[----:B------:R-:W-:Y:S05]  /*0770*/  EXIT ;  /* 0x000000000000794d */ /* 0x000fea0003800000 */
.L_x_0:
[----:B------:R-:W-:-:S00]  /*0780*/  BRA `(.L_x_0) ;  /* 0xfffffffc00fc7947 */ /* 0x000fc0000383ffff */
[----:B------:R-:W-:-:S00]  /*0790*/  NOP ;  /* 0x0000000000007918 */ /* 0x000fc00000000000 */
        /* <DEDUP_REMOVED lines=14> */
.L_x_1:


//--------------------- .nv.global.init           --------------------------
	.section	.nv.global.init,"aw",@progbits
.nv.global.init:
	.type		_$_str,@object
	.size		_$_str,(_$_str_$_2 - _$_str)
_$_str:
        /*0000*/ 	.byte	0x5f, 0x5f, 0x43, 0x55, 0x44, 0x41, 0x5f, 0x46, 0x54, 0x5a, 0x00
	.type		_$_str_$_2,@object
	.size		_$_str_$_2,(.L_1 - _$_str_$_2)
_$_str_$_2:
        /*000b*/ 	.byte	0x5f, 0x5f, 0x43, 0x55, 0x44, 0x41, 0x5f, 0x50, 0x52, 0x45, 0x43, 0x5f, 0x53, 0x51, 0x52, 0x54
        /*001b*/ 	.byte	0x00
.L_1:


//--------------------- .nv.constant0.triton_poi_fused__native_batch_norm_legit_no_training_add_convolution_relu_threshold_backward_6 --------------------------
	.section	.nv.constant0.triton_poi_fused__native_batch_norm_legit_no_training_add_convolution_relu_threshold_backward_6,"a",@progbits
	.sectionflags	@""
	.align	4
.nv.constant0.triton_poi_fused__native_batch_norm_legit_no_training_add_convolution_relu_threshold_backward_6:
	.zero		636
